	.headerflags	@"EF_CUDA_TEXMODE_UNIFIED EF_CUDA_64BIT_ADDRESS EF_CUDA_ACCELERATORS EF_CUDA_SM90 EF_CUDA_VIRTUAL_SM(EF_CUDA_SM90)"
	.elftype	@"ET_EXEC"


//--------------------- .nv.info                  --------------------------
	.section	.nv.info,"",@"SHT_CUDA_INFO"
	.align	4


	//----- nvinfo : EIATTR_REGCOUNT
	.align		4
        /*0000*/ 	.byte	0x04, 0x2f
        /*0002*/ 	.short	(.L_3 - .L_2)
	.align		4
.L_2:
        /*0004*/ 	.word	index@(triton_poi_fused__native_batch_norm_legit_no_training_cat_relu_28)
        /*0008*/ 	.word	0x0000001a


	//----- nvinfo : EIATTR_MIN_STACK_SIZE
	.align		4
.L_3:
        /*000c*/ 	.byte	0x04, 0x12
        /*000e*/ 	.short	(.L_5 - .L_4)
	.align		4
.L_4:
        /*0010*/ 	.word	index@(triton_poi_fused__native_batch_norm_legit_no_training_cat_relu_28)
        /*0014*/ 	.word	0x00000000


	//----- nvinfo : EIATTR_FRAME_SIZE
	.align		4
.L_5:
        /*0018*/ 	.byte	0x04, 0x11
        /*001a*/ 	.short	(.L_7 - .L_6)
	.align		4
.L_6:
        /*001c*/ 	.word	index@(triton_poi_fused__native_batch_norm_legit_no_training_cat_relu_28)
        /*0020*/ 	.word	0x00000000


	//----- nvinfo : EIATTR_MIN_STACK_SIZE
	.align		4
.L_7:
        /*0024*/ 	.byte	0x04, 0x12
        /*0026*/ 	.short	(.L_9 - .L_8)
	.align		4
.L_8:
        /*0028*/ 	.word	index@(triton_poi_fused__native_batch_norm_legit_no_training_cat_relu_28)
        /*002c*/ 	.word	0x00000000
.L_9:


//--------------------- .nv.info.triton_poi_fused__native_batch_norm_legit_no_training_cat_relu_28 --------------------------
	.section	.nv.info.triton_poi_fused__native_batch_norm_legit_no_training_cat_relu_28,"",@"SHT_CUDA_INFO"
	.sectionflags	@""
	.align	4


	//----- nvinfo : EIATTR_CUDA_API_VERSION
	.align		4
        /*0000*/ 	.byte	0x04, 0x37
        /*0002*/ 	.short	(.L_11 - .L_10)
.L_10:
        /*0004*/ 	.word	0x0000007c


	//----- nvinfo : EIATTR_KPARAM_INFO
	.align		4
.L_11:
        /*0008*/ 	.byte	0x04, 0x17
        /*000a*/ 	.short	(.L_13 - .L_12)
.L_12:
        /*000c*/ 	.word	0x00000000
        /*0010*/ 	.short	0x0008
        /*0012*/ 	.short	0x0040
        /*0014*/ 	.byte	0x00, 0xf0, 0x11, 0x00


	//----- nvinfo : EIATTR_KPARAM_INFO
	.align		4
.L_13:
        /*0018*/ 	.byte	0x04, 0x17
        /*001a*/ 	.short	(.L_15 - .L_14)
.L_14:
        /*001c*/ 	.word	0x00000000
        /*0020*/ 	.short	0x0007
        /*0022*/ 	.short	0x0038
        /*0024*/ 	.byte	0x00, 0xf4, 0x21, 0x00


	//----- nvinfo : EIATTR_KPARAM_INFO
	.align		4
.L_15:
        /*0028*/ 	.byte	0x04, 0x17
        /*002a*/ 	.short	(.L_17 - .L_16)
.L_16:
        /*002c*/ 	.word	0x00000000
        /*0030*/ 	.short	0x0006
        /*0032*/ 	.short	0x0030
        /*0034*/ 	.byte	0x00, 0xf4, 0x21, 0x00


	//----- nvinfo : EIATTR_KPARAM_INFO
	.align		4
.L_17:
        /*0038*/ 	.byte	0x04, 0x17
        /*003a*/ 	.short	(.L_19 - .L_18)
.L_18:
        /*003c*/ 	.word	0x00000000
        /*0040*/ 	.short	0x0005
        /*0042*/ 	.short	0x0028
        /*0044*/ 	.byte	0x00, 0xf4, 0x21, 0x00


	//----- nvinfo : EIATTR_KPARAM_INFO
	.align		4
.L_19:
        /*0048*/ 	.byte	0x04, 0x17
        /*004a*/ 	.short	(.L_21 - .L_20)
.L_20:
        /*004c*/ 	.word	0x00000000
        /*0050*/ 	.short	0x0004
        /*0052*/ 	.short	0x0020
        /*0054*/ 	.byte	0x00, 0xf4, 0x21, 0x00


	//----- nvinfo : EIATTR_KPARAM_INFO
	.align		4
.L_21:
        /*0058*/ 	.byte	0x04, 0x17
        /*005a*/ 	.short	(.L_23 - .L_22)
.L_22:
        /*005c*/ 	.word	0x00000000
        /*0060*/ 	.short	0x0003
        /*0062*/ 	.short	0x0018
        /*0064*/ 	.byte	0x00, 0xf4, 0x21, 0x00


	//----- nvinfo : EIATTR_KPARAM_INFO
	.align		4
.L_23:
        /*0068*/ 	.byte	0x04, 0x17
        /*006a*/ 	.short	(.L_25 - .L_24)
.L_24:
        /*006c*/ 	.word	0x00000000
        /*0070*/ 	.short	0x0002
        /*0072*/ 	.short	0x0010
        /*0074*/ 	.byte	0x00, 0xf4, 0x21, 0x00


	//----- nvinfo : EIATTR_KPARAM_INFO
	.align		4
.L_25:
        /*0078*/ 	.byte	0x04, 0x17
        /*007a*/ 	.short	(.L_27 - .L_26)
.L_26:
        /*007c*/ 	.word	0x00000000
        /*0080*/ 	.short	0x0001
        /*0082*/ 	.short	0x0008
        /*0084*/ 	.byte	0x00, 0xf4, 0x21, 0x00


	//----- nvinfo : EIATTR_KPARAM_INFO
	.align		4
.L_27:
        /*0088*/ 	.byte	0x04, 0x17
        /*008a*/ 	.short	(.L_29 - .L_28)
.L_28:
        /*008c*/ 	.word	0x00000000
        /*0090*/ 	.short	0x0000
        /*0092*/ 	.short	0x0000
        /*0094*/ 	.byte	0x00, 0xf4, 0x21, 0x00


	//----- nvinfo : EIATTR_SPARSE_MMA_MASK
	.align		4
.L_29:
        /*0098*/ 	.byte	0x03, 0x50
        /*009a*/ 	.short	0x0000


	//----- nvinfo : EIATTR_MAXREG_COUNT
	.align		4
        /*009c*/ 	.byte	0x03, 0x1b
        /*009e*/ 	.short	0x00ff


	//----- nvinfo : EIATTR_EXIT_INSTR_OFFSETS
	.align		4
        /*00a0*/ 	.byte	0x04, 0x1c
        /*00a2*/ 	.short	(.L_31 - .L_30)


	//   ....[0]....
.L_30:
        /*00a4*/ 	.word	0x00000690


	//   ....[1]....
        /*00a8*/ 	.word	0x000006b0


	//----- nvinfo : EIATTR_REQNTID
	.align		4
.L_31:
        /*00ac*/ 	.byte	0x04, 0x10
        /*00ae*/ 	.short	(.L_33 - .L_32)
.L_32:
        /*00b0*/ 	.word	0x00000080
        /*00b4*/ 	.word	0x00000001
        /*00b8*/ 	.word	0x00000001


	//----- nvinfo : EIATTR_CBANK_PARAM_SIZE
	.align		4
.L_33:
        /*00bc*/ 	.byte	0x03, 0x19
        /*00be*/ 	.short	0x0044


	//----- nvinfo : EIATTR_PARAM_CBANK
	.align		4
        /*00c0*/ 	.byte	0x04, 0x0a
        /*00c2*/ 	.short	(.L_35 - .L_34)
	.align		4
.L_34:
        /*00c4*/ 	.word	index@(.nv.constant0.triton_poi_fused__native_batch_norm_legit_no_training_cat_relu_28)
        /*00c8*/ 	.short	0x0210
        /*00ca*/ 	.short	0x0044


	//----- nvinfo : EIATTR_SW_WAR
	.align		4
.L_35:
        /*00cc*/ 	.byte	0x04, 0x36
        /*00ce*/ 	.short	(.L_37 - .L_36)
.L_36:
        /*00d0*/ 	.word	0x00000008
.L_37:


//--------------------- .nv.callgraph             --------------------------
	.section	.nv.callgraph,"",@"SHT_CUDA_CALLGRAPH"
	.align	4
	.sectionentsize	8
	.align		4
        /*0000*/ 	.word	0x00000000
	.align		4
        /*0004*/ 	.word	0xffffffff
	.align		4
        /*0008*/ 	.word	0x00000000
	.align		4
        /*000c*/ 	.word	0xfffffffe
	.align		4
        /*0010*/ 	.word	0x00000000
	.align		4
        /*0014*/ 	.word	0xfffffffd
	.align		4
        /*0018*/ 	.word	0x00000000
	.align		4
        /*001c*/ 	.word	0xfffffffc


//--------------------- .nv.constant4             --------------------------
	.section	.nv.constant4,"a",@progbits
	.align	8
	.align		8
.nv.constant4:
        /*0000*/ 	.dword	_$_str
	.align		8
        /*0008*/ 	.dword	_$_str_$_2


//--------------------- .text.triton_poi_fused__native_batch_norm_legit_no_training_cat_relu_28 --------------------------
	.section	.text.triton_poi_fused__native_batch_norm_legit_no_training_cat_relu_28,"ax",@progbits
	.align	128
        .global         triton_poi_fused__native_batch_norm_legit_no_training_cat_relu_28
        .type           triton_poi_fused__native_batch_norm_legit_no_training_cat_relu_28,@function
        .size           triton_poi_fused__native_batch_norm_legit_no_training_cat_relu_28,(.L_x_1 - triton_poi_fused__native_batch_norm_legit_no_training_cat_relu_28)
        .other          triton_poi_fused__native_batch_norm_legit_no_training_cat_relu_28,@"STO_CUDA_ENTRY STV_DEFAULT"
triton_poi_fused__native_batch_norm_legit_no_training_cat_relu_28:
.text.triton_poi_fused__native_batch_norm_legit_no_training_cat_relu_28:
[----:B------:R-:W0:Y:S01]  /*0000*/  LDC R1, c[0x0][0x28] ;  /* 0x00000a00ff017b82 */ /* 0x000e220000000800 */
[----:B------:R-:W1:Y:S07]  /*0010*/  S2R R0, SR_TID.X ;  /* 0x0000000000007919 */ /* 0x000e6e0000002100 */
[----:B------:R-:W2:Y:S01]  /*0020*/  LDC.64 R6, c[0x0][0x228] ;  /* 0x00008a00ff067b82 */ /* 0x000ea20000000a00 */
[----:B------:R-:W-:Y:S01]  /*0030*/  IMAD.MOV.U32 R4, RZ, RZ, RZ ;  /* 0x000000ffff047224 */ /* 0x000fe200078e00ff */
[----:B------:R-:W-:Y:S01]  /*0040*/  ULDC.64 UR4, c[0x0][0x208] ;  /* 0x0000820000047ab9 */ /* 0x000fe20000000a00 */
[----:B------:R-:W3:Y:S01]  /*0050*/  S2R R3, SR_CTAID.X ;  /* 0x0000000000037919 */ /* 0x000ee20000002500 */
[----:B------:R-:W-:Y:S01]  /*0060*/  IMAD.MOV.U32 R8, RZ, RZ, RZ ;  /* 0x000000ffff087224 */ /* 0x000fe200078e00ff */
[----:B------:R-:W-:-:S03]  /*0070*/  ULDC.64 UR6, c[0x0][0x218] ;  /* 0x0000860000067ab9 */ /* 0x000fc60000000a00 */
[----:B------:R-:W4:Y:S01]  /*0080*/  LDC.64 R16, c[0x0][0x220] ;  /* 0x00008800ff107b82 */ /* 0x000f220000000a00 */
[----:B-1----:R-:W-:-:S05]  /*0090*/  IMAD.SHL.U32 R0, R0, 0x2, RZ ;  /* 0x0000000200007824 */ /* 0x002fca00078e00ff */
[----:B------:R-:W-:-:S05]  /*00a0*/  LOP3.LUT R0, R0, 0xfe, RZ, 0xc0, !PT ;  /* 0x000000fe00007812 */ /* 0x000fca00078ec0ff */
[----:B---3--:R-:W-:-:S05]  /*00b0*/  IMAD R3, R3, 0x100, R0 ;  /* 0x0000010003037824 */ /* 0x008fca00078e0200 */
[----:B------:R-:W-:Y:S02]  /*00c0*/  SHF.R.S32.HI R2, RZ, 0x1f, R3 ;  /* 0x0000001fff027819 */ /* 0x000fe40000011403 */
[----:B------:R-:W-:Y:S02]  /*00d0*/  ISETP.GE.AND P0, PT, R3, 0x2380, PT ;  /* 0x000023800300780c */ /* 0x000fe40003f06270 */
[----:B------:R-:W-:-:S04]  /*00e0*/  LEA.HI R9, R2, R3, RZ, 0x4 ;  /* 0x0000000302097211 */ /* 0x000fc800078f20ff */
[----:B------:R-:W-:-:S05]  /*00f0*/  SHF.R.S32.HI R5, RZ, 0x4, R9 ;  /* 0x00000004ff057819 */ /* 0x000fca0000011409 */
[----:B------:R-:W-:-:S05]  /*0100*/  IMAD.HI R0, R5, -0x193d4bb7, R4 ;  /* 0xe6c2b44905007827 */ /* 0x000fca00078e0204 */
[----:B------:R-:W-:-:S04]  /*0110*/  SHF.R.U32.HI R11, RZ, 0x1f, R0 ;  /* 0x0000001fff0b7819 */ /* 0x000fc80000011600 */
[----:B------:R-:W-:Y:S01]  /*0120*/  LEA.HI.SX32 R11, R0, R11, 0x19 ;  /* 0x0000000b000b7211 */ /* 0x000fe200078fcaff */
[----:B------:R-:W-:-:S04]  /*0130*/  IMAD.MOV.U32 R0, RZ, RZ, RZ ;  /* 0x000000ffff007224 */ /* 0x000fc800078e00ff */
[----:B------:R-:W-:-:S04]  /*0140*/  IMAD R15, R11, -0x8e, R5 ;  /* 0xffffff720b0f7824 */ /* 0x000fc800078e0205 */
[----:B--2---:R-:W-:-:S05]  /*0150*/  IMAD.WIDE R6, R15, 0x4, R6 ;  /* 0x000000040f067825 */ /* 0x004fca00078e0206 */
[----:B------:R-:W2:Y:S01]  /*0160*/  @!P0 LDG.E.EL R0, desc[UR4][R6.64] ;  /* 0x0000000406008981 */ /* 0x000ea2000c2e1900 */
[----:B------:R-:W-:-:S03]  /*0170*/  HFMA2.MMA R2, -RZ, RZ, 0, 0 ;  /* 0x00000000ff027435 */ /* 0x000fc600000001ff */
[----:B------:R1:W3:Y:S07]  /*0180*/  @!P0 LDG.E.EL R8, desc[UR4][R6.64] ;  /* 0x0000000406088981 */ /* 0x0002ee000c2e1900 */
[----:B------:R-:W-:Y:S01]  /*0190*/  IMAD.HI R2, R3, -0x193d4bb7, R2 ;  /* 0xe6c2b44903027827 */ /* 0x000fe200078e0202 */
[----:B------:R-:W-:-:S04]  /*01a0*/  LOP3.LUT R9, R9, 0xfffffff0, RZ, 0xc0, !PT ;  /* 0xfffffff009097812 */ /* 0x000fc800078ec0ff */
[----:B------:R-:W-:-:S04]  /*01b0*/  SHF.R.U32.HI R5, RZ, 0x1f, R2 ;  /* 0x0000001fff057819 */ /* 0x000fc80000011602 */
[----:B------:R-:W-:Y:S01]  /*01c0*/  LEA.HI.SX32 R2, R2, R5, 0x15 ;  /* 0x0000000502027211 */ /* 0x000fe200078faaff */
[----:B------:R-:W-:Y:S01]  /*01d0*/  IMAD.IADD R9, R3, 0x1, -R9 ;  /* 0x0000000103097824 */ /* 0x000fe200078e0a09 */
[----:B------:R-:W5:Y:S01]  /*01e0*/  LDC.64 R4, c[0x0][0x210] ;  /* 0x00008400ff047b82 */ /* 0x000f620000000a00 */
[----:B------:R-:W-:Y:S02]  /*01f0*/  IMAD.SHL.U32 R10, R15, 0x10, RZ ;  /* 0x000000100f0a7824 */ /* 0x000fe400078e00ff */
[----:B------:R-:W-:Y:S01]  /*0200*/  IMAD R11, R2, 0xc0, RZ ;  /* 0x000000c0020b7824 */ /* 0x000fe200078e02ff */
[----:B------:R-:W-:-:S04]  /*0210*/  SHF.R.S32.HI R12, RZ, 0x1f, R9 ;  /* 0x0000001fff0c7819 */ /* 0x000fc80000011409 */
[--C-:B------:R-:W-:Y:S02]  /*0220*/  IADD3 R9, P1, P2, R10, R9, R11.reuse ;  /* 0x000000090a097210 */ /* 0x100fe40007a3e00b */
[----:B------:R-:W-:Y:S02]  /*0230*/  SHF.R.S32.HI R11, RZ, 0x1f, R11 ;  /* 0x0000001fff0b7819 */ /* 0x000fe4000001140b */
[----:B------:R-:W-:Y:S01]  /*0240*/  SHF.R.S32.HI R10, RZ, 0x1f, R10 ;  /* 0x0000001fff0a7819 */ /* 0x000fe2000001140a */
[----:B-1----:R-:W-:-:S03]  /*0250*/  IMAD R7, R2, -0x8e0, R3 ;  /* 0xfffff72002077824 */ /* 0x002fc600078e0203 */
[----:B------:R-:W-:Y:S02]  /*0260*/  IADD3.X R6, R10, R12, R11, P1, P2 ;  /* 0x0000000c0a067210 */ /* 0x000fe40000fe440b */
[----:B------:R-:W1:Y:S01]  /*0270*/  LDC.64 R12, c[0x0][0x230] ;  /* 0x00008c00ff0c7b82 */ /* 0x000e620000000a00 */
[C---:B------:R-:W-:Y:S01]  /*0280*/  ISETP.GE.AND P2, PT, R15.reuse, 0x82, PT ;  /* 0x000000820f00780c */ /* 0x040fe20003f46270 */
[----:B------:R-:W-:Y:S01]  /*0290*/  IMAD R7, R2, 0x820, R7 ;  /* 0x0000082002077824 */ /* 0x000fe200078e0207 */
[----:B------:R-:W-:-:S05]  /*02a0*/  ISETP.GT.AND P1, PT, R15, 0x81, !P0 ;  /* 0x000000810f00780c */ /* 0x000fca0004724270 */
[----:B------:R-:W1:Y:S01]  /*02b0*/  LDC.64 R10, c[0x0][0x238] ;  /* 0x00008e00ff0a7b82 */ /* 0x000e620000000a00 */
[----:B------:R-:W-:Y:S02]  /*02c0*/  ISETP.LT.AND P4, PT, R3, 0x2380, !P2 ;  /* 0x000023800300780c */ /* 0x000fe40005781270 */
[----:B------:R-:W-:Y:S01]  /*02d0*/  LEA R18, P3, R9, UR6, 0x2 ;  /* 0x0000000609127c11 */ /* 0x000fe2000f8610ff */
[----:B-----5:R-:W-:Y:S01]  /*02e0*/  IMAD.WIDE R22, R7, 0x4, R4 ;  /* 0x0000000407167825 */ /* 0x020fe200078e0204 */
[----:B------:R-:W-:Y:S02]  /*02f0*/  CS2R R4, SRZ ;  /* 0x0000000000047805 */ /* 0x000fe4000001ff00 */
[----:B------:R-:W-:Y:S02]  /*0300*/  LEA.HI.X R19, R9, UR7, R6, 0x2, P3 ;  /* 0x0000000709137c11 */ /* 0x000fe400098f1406 */
[----:B------:R-:W-:Y:S01]  /*0310*/  CS2R R6, SRZ ;  /* 0x0000000000067805 */ /* 0x000fe2000001ff00 */
[----:B------:R-:W-:Y:S01]  /*0320*/  IMAD.MOV.U32 R9, RZ, RZ, RZ ;  /* 0x000000ffff097224 */ /* 0x000fe200078e00ff */
[----:B------:R-:W-:Y:S01]  /*0330*/  MOV R2, RZ ;  /* 0x000000ff00027202 */ /* 0x000fe20000000f00 */
[C---:B----4-:R-:W-:Y:S01]  /*0340*/  IMAD.WIDE R16, R15.reuse, 0x4, R16 ;  /* 0x000000040f107825 */ /* 0x050fe200078e0210 */
[----:B------:R-:W4:Y:S04]  /*0350*/  @P1 LDG.E.64 R4, desc[UR4][R18.64+-0x2080] ;  /* 0xffdf800412041981 */ /* 0x000f28000c1e1b00 */
[----:B------:R5:W4:Y:S01]  /*0360*/  @P4 LDG.E.64 R6, desc[UR4][R22.64] ;  /* 0x0000000416064981 */ /* 0x000b22000c1e1b00 */
[----:B-1----:R-:W-:-:S03]  /*0370*/  IMAD.WIDE R12, R15, 0x4, R12 ;  /* 0x000000040f0c7825 */ /* 0x002fc600078e020c */
[----:B------:R-:W4:Y:S04]  /*0380*/  @!P0 LDG.E.EL R9, desc[UR4][R16.64] ;  /* 0x0000000410098981 */ /* 0x000f28000c2e1900 */
[----:B------:R1:W4:Y:S01]  /*0390*/  @!P0 LDG.E.EL R2, desc[UR4][R16.64] ;  /* 0x0000000410028981 */ /* 0x000322000c2e1900 */
[----:B0-----:R-:W-:Y:S01]  /*03a0*/  IMAD.WIDE R20, R15, 0x4, R10 ;  /* 0x000000040f147825 */ /* 0x001fe200078e020a */
[----:B------:R-:W-:Y:S02]  /*03b0*/  CS2R R14, SRZ ;  /* 0x00000000000e7805 */ /* 0x000fe4000001ff00 */
[----:B------:R-:W-:-:S04]  /*03c0*/  CS2R R10, SRZ ;  /* 0x00000000000a7805 */ /* 0x000fc8000001ff00 */
[----:B------:R-:W4:Y:S01]  /*03d0*/  @!P0 LDG.E.EL R14, desc[UR4][R12.64] ;  /* 0x000000040c0e8981 */ /* 0x000f22000c2e1900 */
[----:B-----5:R-:W-:Y:S01]  /*03e0*/  IMAD.MOV.U32 R22, RZ, RZ, 0x3e800000 ;  /* 0x3e800000ff167424 */ /* 0x020fe200078e00ff */
[----:B-1----:R-:W0:Y:S02]  /*03f0*/  LDC.64 R16, c[0x0][0x240] ;  /* 0x00009000ff107b82 */ /* 0x002e240000000a00 */
[----:B------:R1:W5:Y:S04]  /*0400*/  @!P0 LDG.E.EL R15, desc[UR4][R12.64] ;  /* 0x000000040c0f8981 */ /* 0x000368000c2e1900 */
[----:B------:R-:W5:Y:S04]  /*0410*/  @!P0 LDG.E.EL R11, desc[UR4][R20.64] ;  /* 0x00000004140b8981 */ /* 0x000f68000c2e1900 */
[----:B------:R-:W5:Y:S01]  /*0420*/  @!P0 LDG.E.EL R10, desc[UR4][R20.64] ;  /* 0x00000004140a8981 */ /* 0x000f62000c2e1900 */
[----:B-1----:R-:W1:Y:S01]  /*0430*/  LDC.64 R12, c[0x0][0x248] ;  /* 0x00009200ff0c7b82 */ /* 0x002e620000000a00 */
[----:B0-----:R-:W-:-:S04]  /*0440*/  IMAD.WIDE R16, R3, 0x4, R16 ;  /* 0x0000000403107825 */ /* 0x001fc800078e0210 */
[----:B-1----:R-:W-:-:S04]  /*0450*/  IMAD.WIDE R12, R3, 0x4, R12 ;  /* 0x00000004030c7825 */ /* 0x002fc800078e020c */
[----:B--2---:R-:W-:-:S04]  /*0460*/  FADD R0, R0, 9.9999997473787516356e-06 ;  /* 0x3727c5ac00007421 */ /* 0x004fc80000000000 */
[----:B------:R-:W0:Y:S01]  /*0470*/  MUFU.SQRT R18, R0 ;  /* 0x0000000000127308 */ /* 0x000e220000002000 */
[----:B---3--:R-:W-:-:S07]  /*0480*/  FADD R8, R8, 9.9999997473787516356e-06 ;  /* 0x3727c5ac08087421 */ /* 0x008fce0000000000 */
[----:B------:R-:W1:Y:S01]  /*0490*/  MUFU.SQRT R19, R8 ;  /* 0x0000000800137308 */ /* 0x000e620000002000 */
[C---:B0-----:R-:W-:Y:S02]  /*04a0*/  FSETP.GT.AND P6, PT, R18.reuse, 8.50705917302346158658e+37, PT ;  /* 0x7e8000001200780b */ /* 0x041fe40003fc4000 */
[----:B------:R-:W-:Y:S02]  /*04b0*/  FSETP.GEU.AND P3, PT, R18, 1.175494350822287508e-38, PT ;  /* 0x008000001200780b */ /* 0x000fe40003f6e000 */
[----:B------:R-:W-:Y:S02]  /*04c0*/  FSEL R23, R22, 1, P6 ;  /* 0x3f80000016177808 */ /* 0x000fe40003000000 */
[----:B-1----:R-:W-:-:S07]  /*04d0*/  FSETP.GT.AND P5, PT, R19, 8.50705917302346158658e+37, PT ;  /* 0x7e8000001300780b */ /* 0x002fce0003fa4000 */
[----:B------:R-:W-:Y:S01]  /*04e0*/  @P6 FMUL R18, R18, 0.25 ;  /* 0x3e80000012126820 */ /* 0x000fe20000400000 */
[----:B------:R-:W-:-:S03]  /*04f0*/  FSETP.GEU.AND P6, PT, R19, 1.175494350822287508e-38, PT ;  /* 0x008000001300780b */ /* 0x000fc60003fce000 */
[----:B------:R-:W-:Y:S02]  /*0500*/  @!P3 FMUL R18, R18, 16777216 ;  /* 0x4b8000001212b820 */ /* 0x000fe40000400000 */
[----:B------:R-:W-:-:S08]  /*0510*/  @P5 FMUL R19, R19, 0.25 ;  /* 0x3e80000013135820 */ /* 0x000fd00000400000 */
[----:B------:R-:W-:Y:S01]  /*0520*/  @!P6 FMUL R19, R19, 16777216 ;  /* 0x4b8000001313e820 */ /* 0x000fe20000400000 */
[----:B------:R-:W0:Y:S01]  /*0530*/  MUFU.RCP R18, R18 ;  /* 0x0000001200127308 */ /* 0x000e220000001000 */
[----:B------:R-:W-:-:S07]  /*0540*/  FSEL R0, R22, 1, P5 ;  /* 0x3f80000016007808 */ /* 0x000fce0002800000 */
[----:B------:R-:W1:Y:S01]  /*0550*/  MUFU.RCP R19, R19 ;  /* 0x0000001300137308 */ /* 0x000e620000001000 */
[----:B------:R-:W-:Y:S01]  /*0560*/  @!P3 FMUL R23, R23, 16777216 ;  /* 0x4b8000001717b820 */ /* 0x000fe20000400000 */
[----:B------:R-:W-:Y:S01]  /*0570*/  @!P6 FMUL R0, R0, 16777216 ;  /* 0x4b8000000000e820 */ /* 0x000fe20000400000 */
[----:B----4-:R-:W-:Y:S02]  /*0580*/  SEL R6, R6, RZ, P4 ;  /* 0x000000ff06067207 */ /* 0x010fe40002000000 */
[----:B------:R-:W-:Y:S02]  /*0590*/  SEL R7, R7, RZ, P4 ;  /* 0x000000ff07077207 */ /* 0x000fe40002000000 */
[----:B------:R-:W-:Y:S02]  /*05a0*/  @P2 SEL R6, R4, RZ, P1 ;  /* 0x000000ff04062207 */ /* 0x000fe40000800000 */
[----:B------:R-:W-:Y:S01]  /*05b0*/  @P2 SEL R7, R5, RZ, P1 ;  /* 0x000000ff05072207 */ /* 0x000fe20000800000 */
[----:B0-----:R-:W-:Y:S01]  /*05c0*/  FMUL R18, R18, R23 ;  /* 0x0000001712127220 */ /* 0x001fe20000400000 */
[----:B-1----:R-:W-:Y:S01]  /*05d0*/  FMUL R19, R19, R0 ;  /* 0x0000000013137220 */ /* 0x002fe20000400000 */
[----:B------:R-:W-:-:S02]  /*05e0*/  FADD R9, R6, -R9 ;  /* 0x8000000906097221 */ /* 0x000fc40000000000 */
[----:B------:R-:W-:Y:S02]  /*05f0*/  FADD R2, R7, -R2 ;  /* 0x8000000207027221 */ /* 0x000fe40000000000 */
[----:B------:R-:W-:Y:S02]  /*0600*/  FMUL R18, R9, R18 ;  /* 0x0000001209127220 */ /* 0x000fe40000400000 */
[----:B------:R-:W-:Y:S01]  /*0610*/  FMUL R19, R2, R19 ;  /* 0x0000001302137220 */ /* 0x000fe20000400000 */
[----:B------:R0:W-:Y:S01]  /*0620*/  @!P0 STG.E.64 desc[UR4][R16.64], R6 ;  /* 0x0000000610008986 */ /* 0x0001e2000c101b04 */
[----:B-----5:R-:W-:Y:S02]  /*0630*/  FFMA R11, R18, R14, R11 ;  /* 0x0000000e120b7223 */ /* 0x020fe4000000000b */
[----:B------:R-:W-:-:S03]  /*0640*/  FFMA R10, R19, R15, R10 ;  /* 0x0000000f130a7223 */ /* 0x000fc6000000000a */
[C---:B------:R-:W-:Y:S02]  /*0650*/  FSETP.GEU.AND P1, PT, R11.reuse, RZ, PT ;  /* 0x000000ff0b00720b */ /* 0x040fe40003f2e000 */
[C---:B------:R-:W-:Y:S02]  /*0660*/  FSETP.GEU.AND P2, PT, R10.reuse, RZ, PT ;  /* 0x000000ff0a00720b */ /* 0x040fe40003f4e000 */
[----:B------:R-:W-:Y:S02]  /*0670*/  FSEL R2, R11, RZ, P1 ;  /* 0x000000ff0b027208 */ /* 0x000fe40000800000 */
[----:B------:R-:W-:Y:S01]  /*0680*/  FSEL R3, R10, RZ, P2 ;  /* 0x000000ff0a037208 */ /* 0x000fe20001000000 */
[----:B0-----:R-:W-:Y:S08]  /*0690*/  @P0 EXIT ;  /* 0x000000000000094d */ /* 0x001ff00003800000 */
[----:B------:R-:W-:Y:S01]  /*06a0*/  STG.E.64 desc[UR4][R12.64], R2 ;  /* 0x000000020c007986 */ /* 0x000fe2000c101b04 */
[----:B------:R-:W-:Y:S05]  /*06b0*/  EXIT ;  /* 0x000000000000794d */ /* 0x000fea0003800000 */
.L_x_0:
[----:B------:R-:W-:-:S00]  /*06c0*/  BRA `(.L_x_0) ;  /* 0xfffffffc00fc7947 */ /* 0x000fc0000383ffff */
[----:B------:R-:W-:-:S00]  /*06d0*/  NOP ;  /* 0x0000000000007918 */ /* 0x000fc00000000000 */
        /* <DEDUP_REMOVED lines=10> */
.L_x_1:


//--------------------- .nv.global.init           --------------------------
	.section	.nv.global.init,"aw",@progbits
.nv.global.init:
	.type		_$_str,@object
	.size		_$_str,(_$_str_$_2 - _$_str)
_$_str:
        /*0000*/ 	.byte	0x5f, 0x5f, 0x43, 0x55, 0x44, 0x41, 0x5f, 0x46, 0x54, 0x5a, 0x00
	.type		_$_str_$_2,@object
	.size		_$_str_$_2,(.L_1 - _$_str_$_2)
_$_str_$_2:
        /*000b*/ 	.byte	0x5f, 0x5f, 0x43, 0x55, 0x44, 0x41, 0x5f, 0x50, 0x52, 0x45, 0x43, 0x5f, 0x53, 0x51, 0x52, 0x54
        /*001b*/ 	.byte	0x00
.L_1:


//--------------------- .nv.constant0.triton_poi_fused__native_batch_norm_legit_no_training_cat_relu_28 --------------------------
	.section	.nv.constant0.triton_poi_fused__native_batch_norm_legit_no_training_cat_relu_28,"a",@progbits
	.sectionflags	@""
	.align	4
.nv.constant0.triton_poi_fused__native_batch_norm_legit_no_training_cat_relu_28:
	.zero		596
